	.headerflags	@"EF_CUDA_TEXMODE_UNIFIED EF_CUDA_64BIT_ADDRESS EF_CUDA_ACCELERATORS EF_CUDA_SM90 EF_CUDA_VIRTUAL_SM(EF_CUDA_SM90)"
	.elftype	@"ET_EXEC"


//--------------------- .nv.info                  --------------------------
	.section	.nv.info,"",@"SHT_CUDA_INFO"
	.align	4


	//----- nvinfo : EIATTR_REGCOUNT
	.align		4
        /*0000*/ 	.byte	0x04, 0x2f
        /*0002*/ 	.short	(.L_3 - .L_2)
	.align		4
.L_2:
        /*0004*/ 	.word	index@(triton_poi_fused__native_batch_norm_legit_no_training_hardtanh_5)
        /*0008*/ 	.word	0x00000020


	//----- nvinfo : EIATTR_MIN_STACK_SIZE
	.align		4
.L_3:
        /*000c*/ 	.byte	0x04, 0x12
        /*000e*/ 	.short	(.L_5 - .L_4)
	.align		4
.L_4:
        /*0010*/ 	.word	index@(triton_poi_fused__native_batch_norm_legit_no_training_hardtanh_5)
        /*0014*/ 	.word	0x00000000


	//----- nvinfo : EIATTR_FRAME_SIZE
	.align		4
.L_5:
        /*0018*/ 	.byte	0x04, 0x11
        /*001a*/ 	.short	(.L_7 - .L_6)
	.align		4
.L_6:
        /*001c*/ 	.word	index@(triton_poi_fused__native_batch_norm_legit_no_training_hardtanh_5)
        /*0020*/ 	.word	0x00000000


	//----- nvinfo : EIATTR_MIN_STACK_SIZE
	.align		4
.L_7:
        /*0024*/ 	.byte	0x04, 0x12
        /*0026*/ 	.short	(.L_9 - .L_8)
	.align		4
.L_8:
        /*0028*/ 	.word	index@(triton_poi_fused__native_batch_norm_legit_no_training_hardtanh_5)
        /*002c*/ 	.word	0x00000000
.L_9:


//--------------------- .nv.info.triton_poi_fused__native_batch_norm_legit_no_training_hardtanh_5 --------------------------
	.section	.nv.info.triton_poi_fused__native_batch_norm_legit_no_training_hardtanh_5,"",@"SHT_CUDA_INFO"
	.sectionflags	@""
	.align	4


	//----- nvinfo : EIATTR_CUDA_API_VERSION
	.align		4
        /*0000*/ 	.byte	0x04, 0x37
        /*0002*/ 	.short	(.L_11 - .L_10)
.L_10:
        /*0004*/ 	.word	0x0000007c


	//----- nvinfo : EIATTR_KPARAM_INFO
	.align		4
.L_11:
        /*0008*/ 	.byte	0x04, 0x17
        /*000a*/ 	.short	(.L_13 - .L_12)
.L_12:
        /*000c*/ 	.word	0x00000000
        /*0010*/ 	.short	0x0006
        /*0012*/ 	.short	0x0030
        /*0014*/ 	.byte	0x00, 0xf0, 0x11, 0x00


	//----- nvinfo : EIATTR_KPARAM_INFO
	.align		4
.L_13:
        /*0018*/ 	.byte	0x04, 0x17
        /*001a*/ 	.short	(.L_15 - .L_14)
.L_14:
        /*001c*/ 	.word	0x00000000
        /*0020*/ 	.short	0x0005
        /*0022*/ 	.short	0x0028
        /*0024*/ 	.byte	0x00, 0xf4, 0x21, 0x00


	//----- nvinfo : EIATTR_KPARAM_INFO
	.align		4
.L_15:
        /*0028*/ 	.byte	0x04, 0x17
        /*002a*/ 	.short	(.L_17 - .L_16)
.L_16:
        /*002c*/ 	.word	0x00000000
        /*0030*/ 	.short	0x0004
        /*0032*/ 	.short	0x0020
        /*0034*/ 	.byte	0x00, 0xf4, 0x21, 0x00


	//----- nvinfo : EIATTR_KPARAM_INFO
	.align		4
.L_17:
        /*0038*/ 	.byte	0x04, 0x17
        /*003a*/ 	.short	(.L_19 - .L_18)
.L_18:
        /*003c*/ 	.word	0x00000000
        /*0040*/ 	.short	0x0003
        /*0042*/ 	.short	0x0018
        /*0044*/ 	.byte	0x00, 0xf4, 0x21, 0x00


	//----- nvinfo : EIATTR_KPARAM_INFO
	.align		4
.L_19:
        /*0048*/ 	.byte	0x04, 0x17
        /*004a*/ 	.short	(.L_21 - .L_20)
.L_20:
        /*004c*/ 	.word	0x00000000
        /*0050*/ 	.short	0x0002
        /*0052*/ 	.short	0x0010
        /*0054*/ 	.byte	0x00, 0xf4, 0x21, 0x00


	//----- nvinfo : EIATTR_KPARAM_INFO
	.align		4
.L_21:
        /*0058*/ 	.byte	0x04, 0x17
        /*005a*/ 	.short	(.L_23 - .L_22)
.L_22:
        /*005c*/ 	.word	0x00000000
        /*0060*/ 	.short	0x0001
        /*0062*/ 	.short	0x0008
        /*0064*/ 	.byte	0x00, 0xf4, 0x21, 0x00


	//----- nvinfo : EIATTR_KPARAM_INFO
	.align		4
.L_23:
        /*0068*/ 	.byte	0x04, 0x17
        /*006a*/ 	.short	(.L_25 - .L_24)
.L_24:
        /*006c*/ 	.word	0x00000000
        /*0070*/ 	.short	0x0000
        /*0072*/ 	.short	0x0000
        /*0074*/ 	.byte	0x00, 0xf4, 0x21, 0x00


	//----- nvinfo : EIATTR_SPARSE_MMA_MASK
	.align		4
.L_25:
        /*0078*/ 	.byte	0x03, 0x50
        /*007a*/ 	.short	0x0000


	//----- nvinfo : EIATTR_MAXREG_COUNT
	.align		4
        /*007c*/ 	.byte	0x03, 0x1b
        /*007e*/ 	.short	0x00ff


	//----- nvinfo : EIATTR_EXIT_INSTR_OFFSETS
	.align		4
        /*0080*/ 	.byte	0x04, 0x1c
        /*0082*/ 	.short	(.L_27 - .L_26)


	//   ....[0]....
.L_26:
        /*0084*/ 	.word	0x00000d30


	//   ....[1]....
        /*0088*/ 	.word	0x00000d50


	//----- nvinfo : EIATTR_REQNTID
	.align		4
.L_27:
        /*008c*/ 	.byte	0x04, 0x10
        /*008e*/ 	.short	(.L_29 - .L_28)
.L_28:
        /*0090*/ 	.word	0x00000080
        /*0094*/ 	.word	0x00000001
        /*0098*/ 	.word	0x00000001


	//----- nvinfo : EIATTR_CBANK_PARAM_SIZE
	.align		4
.L_29:
        /*009c*/ 	.byte	0x03, 0x19
        /*009e*/ 	.short	0x0034


	//----- nvinfo : EIATTR_PARAM_CBANK
	.align		4
        /*00a0*/ 	.byte	0x04, 0x0a
        /*00a2*/ 	.short	(.L_31 - .L_30)
	.align		4
.L_30:
        /*00a4*/ 	.word	index@(.nv.constant0.triton_poi_fused__native_batch_norm_legit_no_training_hardtanh_5)
        /*00a8*/ 	.short	0x0210
        /*00aa*/ 	.short	0x0034


	//----- nvinfo : EIATTR_SW_WAR
	.align		4
.L_31:
        /*00ac*/ 	.byte	0x04, 0x36
        /*00ae*/ 	.short	(.L_33 - .L_32)
.L_32:
        /*00b0*/ 	.word	0x00000008
.L_33:


//--------------------- .nv.callgraph             --------------------------
	.section	.nv.callgraph,"",@"SHT_CUDA_CALLGRAPH"
	.align	4
	.sectionentsize	8
	.align		4
        /*0000*/ 	.word	0x00000000
	.align		4
        /*0004*/ 	.word	0xffffffff
	.align		4
        /*0008*/ 	.word	0x00000000
	.align		4
        /*000c*/ 	.word	0xfffffffe
	.align		4
        /*0010*/ 	.word	0x00000000
	.align		4
        /*0014*/ 	.word	0xfffffffd
	.align		4
        /*0018*/ 	.word	0x00000000
	.align		4
        /*001c*/ 	.word	0xfffffffc


//--------------------- .nv.constant4             --------------------------
	.section	.nv.constant4,"a",@progbits
	.align	8
	.align		8
.nv.constant4:
        /*0000*/ 	.dword	_$_str
	.align		8
        /*0008*/ 	.dword	_$_str_$_2


//--------------------- .text.triton_poi_fused__native_batch_norm_legit_no_training_hardtanh_5 --------------------------
	.section	.text.triton_poi_fused__native_batch_norm_legit_no_training_hardtanh_5,"ax",@progbits
	.align	128
        .global         triton_poi_fused__native_batch_norm_legit_no_training_hardtanh_5
        .type           triton_poi_fused__native_batch_norm_legit_no_training_hardtanh_5,@function
        .size           triton_poi_fused__native_batch_norm_legit_no_training_hardtanh_5,(.L_x_1 - triton_poi_fused__native_batch_norm_legit_no_training_hardtanh_5)
        .other          triton_poi_fused__native_batch_norm_legit_no_training_hardtanh_5,@"STO_CUDA_ENTRY STV_DEFAULT"
triton_poi_fused__native_batch_norm_legit_no_training_hardtanh_5:
.text.triton_poi_fused__native_batch_norm_legit_no_training_hardtanh_5:
[----:B------:R-:W0:Y:S02]  /*0000*/  LDC R1, c[0x0][0x28] ;  /* 0x00000a00ff017b82 */ /* 0x000e240000000800 */
[----:B------:R-:W1:Y:S01]  /*0010*/  S2R R0, SR_TID.X ;  /* 0x0000000000007919 */ /* 0x000e620000002100 */
[----:B------:R-:W2:Y:S01]  /*0020*/  LDC.64 R28, c[0x0][0x210] ;  /* 0x00008400ff1c7b82 */ /* 0x000ea20000000a00 */
[----:B------:R-:W-:Y:S02]  /*0030*/  CS2R R4, SRZ ;  /* 0x0000000000047805 */ /* 0x000fe4000001ff00 */
[----:B------:R-:W-:Y:S01]  /*0040*/  CS2R R6, SRZ ;  /* 0x0000000000067805 */ /* 0x000fe2000001ff00 */
[----:B------:R-:W3:Y:S01]  /*0050*/  S2R R3, SR_CTAID.X ;  /* 0x0000000000037919 */ /* 0x000ee20000002500 */
[----:B------:R-:W-:Y:S02]  /*0060*/  CS2R R8, SRZ ;  /* 0x0000000000087805 */ /* 0x000fe4000001ff00 */
[----:B------:R-:W-:Y:S01]  /*0070*/  CS2R R10, SRZ ;  /* 0x00000000000a7805 */ /* 0x000fe2000001ff00 */
[----:B------:R-:W-:Y:S01]  /*0080*/  ULDC.64 UR4, c[0x0][0x208] ;  /* 0x0000820000047ab9 */ /* 0x000fe20000000a00 */
[----:B------:R-:W4:Y:S08]  /*0090*/  LDC.64 R20, c[0x0][0x218] ;  /* 0x00008600ff147b82 */ /* 0x000f300000000a00 */
[----:B------:R-:W5:Y:S01]  /*00a0*/  LDC.64 R26, c[0x0][0x220] ;  /* 0x00008800ff1a7b82 */ /* 0x000f620000000a00 */
[----:B-1----:R-:W-:-:S05]  /*00b0*/  IMAD.SHL.U32 R0, R0, 0x4, RZ ;  /* 0x0000000400007824 */ /* 0x002fca00078e00ff */
[----:B------:R-:W-:-:S05]  /*00c0*/  LOP3.LUT R0, R0, 0x1fc, RZ, 0xc0, !PT ;  /* 0x000001fc00007812 */ /* 0x000fca00078ec0ff */
[----:B---3--:R-:W-:-:S04]  /*00d0*/  IMAD R2, R3, 0x400, R0 ;  /* 0x0000040003027824 */ /* 0x008fc800078e0200 */
[C---:B------:R-:W-:Y:S01]  /*00e0*/  IMAD.HI R0, R2.reuse, 0x2aaaaaab, RZ ;  /* 0x2aaaaaab02007827 */ /* 0x040fe200078e02ff */
[----:B------:R-:W-:-:S03]  /*00f0*/  ISETP.GE.AND P1, PT, R2, 0x66180, PT ;  /* 0x000661800200780c */ /* 0x000fc60003f26270 */
[----:B--2---:R-:W-:Y:S01]  /*0100*/  IMAD.WIDE R28, R2, 0x4, R28 ;  /* 0x00000004021c7825 */ /* 0x004fe200078e021c */
[----:B------:R-:W-:-:S04]  /*0110*/  SHF.R.U32.HI R3, RZ, 0x1f, R0 ;  /* 0x0000001fff037819 */ /* 0x000fc80000011600 */
[----:B------:R-:W-:-:S05]  /*0120*/  LEA.HI R3, R0, R3, RZ, 0x1c ;  /* 0x0000000300037211 */ /* 0x000fca00078fe0ff */
[----:B------:R-:W-:Y:S01]  /*0130*/  IMAD R3, R3, -0x60, R2 ;  /* 0xffffffa003037824 */ /* 0x000fe200078e0202 */
[----:B------:R-:W2:Y:S03]  /*0140*/  @!P1 LDG.E.128 R8, desc[UR4][R28.64] ;  /* 0x000000041c089981 */ /* 0x000ea6000c1e1d00 */
[----:B----4-:R-:W-:-:S05]  /*0150*/  IMAD.WIDE R12, R3, 0x4, R20 ;  /* 0x00000004030c7825 */ /* 0x010fca00078e0214 */
[----:B------:R1:W2:Y:S01]  /*0160*/  @!P1 LDG.E.EL.128 R4, desc[UR4][R12.64] ;  /* 0x000000040c049981 */ /* 0x0002a2000c2e1d00 */
[----:B------:R-:W-:-:S04]  /*0170*/  VIADD R0, R2, 0x200 ;  /* 0x0000020002007836 */ /* 0x000fc80000000000 */
[----:B------:R-:W-:-:S05]  /*0180*/  IMAD.HI R14, R0, 0x2aaaaaab, RZ ;  /* 0x2aaaaaab000e7827 */ /* 0x000fca00078e02ff */
[----:B------:R-:W-:-:S04]  /*0190*/  SHF.R.U32.HI R15, RZ, 0x1f, R14 ;  /* 0x0000001fff0f7819 */ /* 0x000fc8000001160e */
[----:B------:R-:W-:Y:S02]  /*01a0*/  LEA.HI R15, R14, R15, RZ, 0x1c ;  /* 0x0000000f0e0f7211 */ /* 0x000fe400078fe0ff */
[----:B------:R-:W-:Y:S02]  /*01b0*/  ISETP.GE.AND P0, PT, R0, 0x66180, PT ;  /* 0x000661800000780c */ /* 0x000fe40003f06270 */
[----:B-1----:R-:W-:Y:S01]  /*01c0*/  CS2R R12, SRZ ;  /* 0x00000000000c7805 */ /* 0x002fe2000001ff00 */
[----:B------:R-:W-:Y:S01]  /*01d0*/  IMAD R0, R15, -0x60, R0 ;  /* 0xffffffa00f007824 */ /* 0x000fe200078e0200 */
[----:B------:R-:W-:Y:S02]  /*01e0*/  CS2R R14, SRZ ;  /* 0x00000000000e7805 */ /* 0x000fe4000001ff00 */
[----:B------:R-:W-:Y:S01]  /*01f0*/  CS2R R22, SRZ ;  /* 0x0000000000167805 */ /* 0x000fe2000001ff00 */
[----:B------:R-:W-:Y:S01]  /*0200*/  IMAD.WIDE R24, R0, 0x4, R20 ;  /* 0x0000000400187825 */ /* 0x000fe200078e0214 */
[----:B------:R-:W-:-:S02]  /*0210*/  CS2R R20, SRZ ;  /* 0x0000000000147805 */ /* 0x000fc4000001ff00 */
[----:B------:R-:W-:Y:S02]  /*0220*/  CS2R R16, SRZ ;  /* 0x0000000000107805 */ /* 0x000fe4000001ff00 */
[----:B------:R-:W-:Y:S02]  /*0230*/  CS2R R18, SRZ ;  /* 0x0000000000127805 */ /* 0x000fe4000001ff00 */
[----:B------:R5:W3:Y:S04]  /*0240*/  @!P0 LDG.E.128 R20, desc[UR4][R28.64+0x800] ;  /* 0x000800041c148981 */ /* 0x000ae8000c1e1d00 */
[----:B------:R1:W3:Y:S01]  /*0250*/  @!P0 LDG.E.EL.128 R16, desc[UR4][R24.64] ;  /* 0x0000000418108981 */ /* 0x0002e2000c2e1d00 */
[----:B-----5:R-:W-:Y:S01]  /*0260*/  IMAD.WIDE R28, R0, 0x4, R26 ;  /* 0x00000004001c7825 */ /* 0x020fe200078e021a */
[----:B-1----:R-:W-:-:S03]  /*0270*/  CS2R R24, SRZ ;  /* 0x0000000000187805 */ /* 0x002fc6000001ff00 */
[----:B--2---:R-:W-:Y:S01]  /*0280*/  FADD R4, -R4, R8 ;  /* 0x0000000804047221 */ /* 0x004fe20000000100 */
[----:B------:R-:W-:Y:S01]  /*0290*/  FADD R5, -R5, R9 ;  /* 0x0000000905057221 */ /* 0x000fe20000000100 */
[----:B------:R-:W-:-:S05]  /*02a0*/  IMAD.WIDE R8, R3, 0x4, R26 ;  /* 0x0000000403087825 */ /* 0x000fca00078e021a */
[----:B------:R-:W2:Y:S01]  /*02b0*/  @!P1 LDG.E.EL.128 R12, desc[UR4][R8.64] ;  /* 0x00000004080c9981 */ /* 0x000ea2000c2e1d00 */
[----:B------:R-:W-:-:S06]  /*02c0*/  CS2R R26, SRZ ;  /* 0x00000000001a7805 */ /* 0x000fcc000001ff00 */
[----:B------:R-:W4:Y:S01]  /*02d0*/  @!P0 LDG.E.EL.128 R24, desc[UR4][R28.64] ;  /* 0x000000041c188981 */ /* 0x000f22000c2e1d00 */
[----:B------:R-:W-:Y:S01]  /*02e0*/  FADD R6, -R6, R10 ;  /* 0x0000000a06067221 */ /* 0x000fe20000000100 */
[----:B------:R-:W-:Y:S01]  /*02f0*/  FADD R7, -R7, R11 ;  /* 0x0000000b07077221 */ /* 0x000fe20000000100 */
[----:B------:R-:W-:Y:S02]  /*0300*/  IMAD.MOV.U32 R11, RZ, RZ, 0x3e800000 ;  /* 0x3e800000ff0b7424 */ /* 0x000fe400078e00ff */
[----:B---3--:R-:W-:Y:S01]  /*0310*/  FADD R16, -R16, R20 ;  /* 0x0000001410107221 */ /* 0x008fe20000000100 */
[----:B------:R-:W-:Y:S01]  /*0320*/  FADD R22, -R18, R22 ;  /* 0x0000001612167221 */ /* 0x000fe20000000100 */
[----:B------:R-:W-:Y:S01]  /*0330*/  FADD R21, -R17, R21 ;  /* 0x0000001511157221 */ /* 0x000fe20000000100 */
[----:B------:R-:W-:Y:S01]  /*0340*/  FADD R23, -R19, R23 ;  /* 0x0000001713177221 */ /* 0x000fe20000000100 */
[----:B--2---:R-:W-:-:S06]  /*0350*/  FADD R8, R12, 9.9999997473787516356e-06 ;  /* 0x3727c5ac0c087421 */ /* 0x004fcc0000000000 */
[----:B------:R-:W1:Y:S01]  /*0360*/  MUFU.SQRT R8, R8 ;  /* 0x0000000800087308 */ /* 0x000e620000002000 */
[----:B------:R-:W-:Y:S01]  /*0370*/  FADD R9, R13, 9.9999997473787516356e-06 ;  /* 0x3727c5ac0d097421 */ /* 0x000fe20000000000 */
[----:B------:R-:W-:Y:S01]  /*0380*/  FADD R10, R14, 9.9999997473787516356e-06 ;  /* 0x3727c5ac0e0a7421 */ /* 0x000fe20000000000 */
[----:B------:R-:W-:-:S05]  /*0390*/  FADD R15, R15, 9.9999997473787516356e-06 ;  /* 0x3727c5ac0f0f7421 */ /* 0x000fca0000000000 */
[----:B------:R-:W2:Y:S01]  /*03a0*/  MUFU.SQRT R9, R9 ;  /* 0x0000000900097308 */ /* 0x000ea20000002000 */
[----:B-1----:R-:W-:-:S07]  /*03b0*/  FSETP.GT.AND P6, PT, R8, 8.50705917302346158658e+37, PT ;  /* 0x7e8000000800780b */ /* 0x002fce0003fc4000 */
[----:B------:R-:W1:Y:S01]  /*03c0*/  MUFU.SQRT R10, R10 ;  /* 0x0000000a000a7308 */ /* 0x000e620000002000 */
[----:B------:R-:W-:-:S07]  /*03d0*/  FSETP.GEU.AND P2, PT, R8, 1.175494350822287508e-38, PT ;  /* 0x008000000800780b */ /* 0x000fce0003f4e000 */
[----:B------:R-:W3:Y:S01]  /*03e0*/  MUFU.SQRT R12, R15 ;  /* 0x0000000f000c7308 */ /* 0x000ee20000002000 */
[----:B----4-:R-:W-:Y:S01]  /*03f0*/  FADD R25, R25, 9.9999997473787516356e-06 ;  /* 0x3727c5ac19197421 */ /* 0x010fe20000000000 */
[----:B------:R-:W-:Y:S01]  /*0400*/  FADD R24, R24, 9.9999997473787516356e-06 ;  /* 0x3727c5ac18187421 */ /* 0x000fe20000000000 */
[----:B------:R-:W-:Y:S01]  /*0410*/  FADD R28, R27, 9.9999997473787516356e-06 ;  /* 0x3727c5ac1b1c7421 */ /* 0x000fe20000000000 */
[----:B--2---:R-:W-:Y:S01]  /*0420*/  FSETP.GT.AND P3, PT, R9, 8.50705917302346158658e+37, PT ;  /* 0x7e8000000900780b */ /* 0x004fe20003f64000 */
[----:B------:R-:W-:Y:S01]  /*0430*/  FADD R26, R26, 9.9999997473787516356e-06 ;  /* 0x3727c5ac1a1a7421 */ /* 0x000fe20000000000 */
[----:B------:R-:W-:Y:S01]  /*0440*/  FSEL R27, R11, 1, P6 ;  /* 0x3f8000000b1b7808 */ /* 0x000fe20003000000 */
[----:B------:R-:W-:Y:S01]  /*0450*/  @P6 FMUL R8, R8, 0.25 ;  /* 0x3e80000008086820 */ /* 0x000fe20000400000 */
[----:B------:R-:W2:Y:S01]  /*0460*/  MUFU.SQRT R14, R25 ;  /* 0x00000019000e7308 */ /* 0x000ea20000002000 */
[----:B-1----:R-:W-:Y:S02]  /*0470*/  FSETP.GT.AND P4, PT, R10, 8.50705917302346158658e+37, PT ;  /* 0x7e8000000a00780b */ /* 0x002fe40003f84000 */
[----:B------:R-:W-:Y:S01]  /*0480*/  @!P2 FMUL R8, R8, 16777216 ;  /* 0x4b8000000808a820 */ /* 0x000fe20000400000 */
[----:B------:R-:W-:Y:S01]  /*0490*/  @!P2 FMUL R27, R27, 16777216 ;  /* 0x4b8000001b1ba820 */ /* 0x000fe20000400000 */
[----:B---3--:R-:W-:-:S03]  /*04a0*/  FSETP.GT.AND P6, PT, R12, 8.50705917302346158658e+37, PT ;  /* 0x7e8000000c00780b */ /* 0x008fc60003fc4000 */
[----:B------:R1:W3:Y:S01]  /*04b0*/  MUFU.SQRT R13, R24 ;  /* 0x00000018000d7308 */ /* 0x0002e20000002000 */
[----:B------:R-:W-:-:S07]  /*04c0*/  FSETP.GEU.AND P2, PT, R10, 1.175494350822287508e-38, PT ;  /* 0x008000000a00780b */ /* 0x000fce0003f4e000 */
[----:B------:R-:W4:Y:S01]  /*04d0*/  MUFU.SQRT R20, R26 ;  /* 0x0000001a00147308 */ /* 0x000f220000002000 */
[C---:B------:R-:W-:Y:S01]  /*04e0*/  FSETP.GEU.AND P5, PT, R9.reuse, 1.175494350822287508e-38, PT ;  /* 0x008000000900780b */ /* 0x040fe20003fae000 */
[----:B------:R-:W-:Y:S01]  /*04f0*/  @P3 FMUL R9, R9, 0.25 ;  /* 0x3e80000009093820 */ /* 0x000fe20000400000 */
[C---:B-1----:R-:W-:Y:S01]  /*0500*/  FSEL R24, R11.reuse, 1, P3 ;  /* 0x3f8000000b187808 */ /* 0x042fe20001800000 */
[----:B------:R-:W-:Y:S01]  /*0510*/  @P4 FMUL R10, R10, 0.25 ;  /* 0x3e8000000a0a4820 */ /* 0x000fe20000400000 */
[C---:B------:R-:W-:Y:S01]  /*0520*/  FSETP.GEU.AND P3, PT, R12.reuse, 1.175494350822287508e-38, PT ;  /* 0x008000000c00780b */ /* 0x040fe20003f6e000 */
[----:B------:R-:W-:Y:S01]  /*0530*/  @P6 FMUL R12, R12, 0.25 ;  /* 0x3e8000000c0c6820 */ /* 0x000fe20000400000 */
[C---:B------:R-:W-:Y:S01]  /*0540*/  FSEL R18, R11.reuse, 1, P4 ;  /* 0x3f8000000b127808 */ /* 0x040fe20002000000 */
[----:B------:R-:W1:Y:S01]  /*0550*/  MUFU.RCP R8, R8 ;  /* 0x0000000800087308 */ /* 0x000e620000001000 */
[----:B------:R-:W-:Y:S02]  /*0560*/  FSEL R17, R11, 1, P6 ;  /* 0x3f8000000b117808 */ /* 0x000fe40003000000 */
[----:B--2---:R-:W-:Y:S01]  /*0570*/  FSETP.GT.AND P6, PT, R14, 8.50705917302346158658e+37, PT ;  /* 0x7e8000000e00780b */ /* 0x004fe20003fc4000 */
[----:B------:R-:W-:Y:S01]  /*0580*/  @!P2 FMUL R10, R10, 16777216 ;  /* 0x4b8000000a0aa820 */ /* 0x000fe20000400000 */
[----:B---3--:R-:W-:-:S03]  /*0590*/  FSETP.GT.AND P4, PT, R13, 8.50705917302346158658e+37, PT ;  /* 0x7e8000000d00780b */ /* 0x008fc60003f84000 */
[----:B------:R-:W2:Y:S01]  /*05a0*/  MUFU.SQRT R15, R28 ;  /* 0x0000001c000f7308 */ /* 0x000ea20000002000 */
[----:B------:R-:W-:Y:S01]  /*05b0*/  @!P2 FMUL R18, R18, 16777216 ;  /* 0x4b8000001212a820 */ /* 0x000fe20000400000 */
[----:B----4-:R-:W-:Y:S01]  /*05c0*/  FSETP.GT.AND P2, PT, R20, 8.50705917302346158658e+37, PT ;  /* 0x7e8000001400780b */ /* 0x010fe20003f44000 */
[----:B------:R-:W-:Y:S01]  /*05d0*/  @!P3 FMUL R12, R12, 16777216 ;  /* 0x4b8000000c0cb820 */ /* 0x000fe20000400000 */
[----:B------:R-:W-:Y:S01]  /*05e0*/  @!P3 FMUL R17, R17, 16777216 ;  /* 0x4b8000001111b820 */ /* 0x000fe20000400000 */
[----:B------:R-:W-:Y:S01]  /*05f0*/  @!P5 FMUL R9, R9, 16777216 ;  /* 0x4b8000000909d820 */ /* 0x000fe20000400000 */
[----:B------:R-:W-:Y:S01]  /*0600*/  FSETP.GEU.AND P3, PT, R14, 1.175494350822287508e-38, PT ;  /* 0x008000000e00780b */ /* 0x000fe20003f6e000 */
[----:B-1----:R-:W-:Y:S01]  /*0610*/  FMUL R27, R8, R27 ;  /* 0x0000001b081b7220 */ /* 0x002fe20000400000 */
[----:B------:R-:W-:Y:S01]  /*0620*/  @!P5 FMUL R24, R24, 16777216 ;  /* 0x4b8000001818d820 */ /* 0x000fe20000400000 */
[----:B------:R-:W-:Y:S01]  /*0630*/  @P6 FMUL R14, R14, 0.25 ;  /* 0x3e8000000e0e6820 */ /* 0x000fe20000400000 */
[----:B------:R-:W-:-:S02]  /*0640*/  FSEL R8, R11, 1, P6 ;  /* 0x3f8000000b087808 */ /* 0x000fc40003000000 */
[C---:B------:R-:W-:Y:S01]  /*0650*/  FSETP.GEU.AND P5, PT, R13.reuse, 1.175494350822287508e-38, PT ;  /* 0x008000000d00780b */ /* 0x040fe20003fae000 */
[----:B------:R-:W-:Y:S01]  /*0660*/  @P4 FMUL R13, R13, 0.25 ;  /* 0x3e8000000d0d4820 */ /* 0x000fe20000400000 */
[----:B------:R-:W-:Y:S02]  /*0670*/  FSEL R29, R11, 1, P4 ;  /* 0x3f8000000b1d7808 */ /* 0x000fe40002000000 */
[----:B--2---:R-:W-:Y:S01]  /*0680*/  FSETP.GT.AND P6, PT, R15, 8.50705917302346158658e+37, PT ;  /* 0x7e8000000f00780b */ /* 0x004fe20003fc4000 */
[----:B------:R1:W2:Y:S01]  /*0690*/  MUFU.RCP R25, R9 ;  /* 0x0000000900197308 */ /* 0x0002a20000001000 */
[C---:B------:R-:W-:Y:S01]  /*06a0*/  FSETP.GEU.AND P4, PT, R20.reuse, 1.175494350822287508e-38, PT ;  /* 0x008000001400780b */ /* 0x040fe20003f8e000 */
[----:B------:R-:W-:Y:S01]  /*06b0*/  @P2 FMUL R20, R20, 0.25 ;  /* 0x3e80000014142820 */ /* 0x000fe20000400000 */
[----:B-1----:R-:W-:Y:S02]  /*06c0*/  FSEL R9, R11, 1, P2 ;  /* 0x3f8000000b097808 */ /* 0x002fe40001000000 */
[----:B------:R-:W-:-:S03]  /*06d0*/  FSETP.GEU.AND P2, PT, R15, 1.175494350822287508e-38, PT ;  /* 0x008000000f00780b */ /* 0x000fc60003f4e000 */
[----:B------:R-:W1:Y:S04]  /*06e0*/  MUFU.RCP R19, R10 ;  /* 0x0000000a00137308 */ /* 0x000e680000001000 */
[----:B------:R-:W-:Y:S02]  /*06f0*/  @P6 FMUL R15, R15, 0.25 ;  /* 0x3e8000000f0f6820 */ /* 0x000fe40000400000 */
[----:B------:R-:W-:Y:S02]  /*0700*/  @!P4 FMUL R20, R20, 16777216 ;  /* 0x4b8000001414c820 */ /* 0x000fe40000400000 */
[----:B------:R-:W3:Y:S01]  /*0710*/  MUFU.RCP R12, R12 ;  /* 0x0000000c000c7308 */ /* 0x000ee20000001000 */
[----:B------:R-:W-:Y:S01]  /*0720*/  @!P3 FMUL R14, R14, 16777216 ;  /* 0x4b8000000e0eb820 */ /* 0x000fe20000400000 */
[----:B------:R-:W-:Y:S01]  /*0730*/  @!P2 FMUL R15, R15, 16777216 ;  /* 0x4b8000000f0fa820 */ /* 0x000fe20000400000 */
[----:B--2---:R-:W-:-:S05]  /*0740*/  FMUL R24, R25, R24 ;  /* 0x0000001819187220 */ /* 0x004fca0000400000 */
[----:B------:R-:W2:Y:S01]  /*0750*/  MUFU.RCP R25, R14 ;  /* 0x0000000e00197308 */ /* 0x000ea20000001000 */
[----:B-1----:R-:W-:Y:S01]  /*0760*/  FMUL R26, R19, R18 ;  /* 0x00000012131a7220 */ /* 0x002fe20000400000 */
[----:B------:R-:W-:Y:S01]  /*0770*/  @!P3 FMUL R8, R8, 16777216 ;  /* 0x4b8000000808b820 */ /* 0x000fe20000400000 */
[----:B------:R-:W-:Y:S01]  /*0780*/  @!P4 FMUL R9, R9, 16777216 ;  /* 0x4b8000000909c820 */ /* 0x000fe20000400000 */
[----:B------:R-:W1:Y:S04]  /*0790*/  LDC.64 R18, c[0x0][0x228] ;  /* 0x00008a00ff127b82 */ /* 0x000e680000000a00 */
[----:B------:R-:W4:Y:S01]  /*07a0*/  MUFU.RCP R20, R20 ;  /* 0x0000001400147308 */ /* 0x000f220000001000 */
[----:B---3--:R-:W-:Y:S01]  /*07b0*/  FMUL R12, R12, R17 ;  /* 0x000000110c0c7220 */ /* 0x008fe20000400000 */
[----:B------:R-:W-:-:S06]  /*07c0*/  FMUL R17, R26, R6 ;  /* 0x000000061a117220 */ /* 0x000fcc0000400000 */
[----:B------:R-:W3:Y:S01]  /*07d0*/  MUFU.RCP R15, R15 ;  /* 0x0000000f000f7308 */ /* 0x000ee20000001000 */
[----:B------:R-:W-:Y:S01]  /*07e0*/  FSEL R6, R11, 1, P6 ;  /* 0x3f8000000b067808 */ /* 0x000fe20003000000 */
[----:B--2---:R-:W-:-:S04]  /*07f0*/  FMUL R28, R25, R8 ;  /* 0x00000008191c7220 */ /* 0x004fc80000400000 */
[----:B------:R-:W-:Y:S01]  /*0800*/  @!P2 FMUL R6, R6, 16777216 ;  /* 0x4b8000000606a820 */ /* 0x000fe20000400000 */
[----:B----4-:R-:W-:-:S04]  /*0810*/  FMUL R25, R20, R9 ;  /* 0x0000000914197220 */ /* 0x010fc80000400000 */
[----:B------:R-:W-:Y:S01]  /*0820*/  FMUL R25, R25, R22 ;  /* 0x0000001619197220 */ /* 0x000fe20000400000 */
[----:B---3--:R-:W-:-:S04]  /*0830*/  FMUL R26, R15, R6 ;  /* 0x000000060f1a7220 */ /* 0x008fc80000400000 */
[----:B------:R-:W-:Y:S02]  /*0840*/  FMUL R26, R26, R23 ;  /* 0x000000171a1a7220 */ /* 0x000fe40000400000 */
[----:B------:R-:W2:Y:S01]  /*0850*/  LDC.64 R22, c[0x0][0x230] ;  /* 0x00008c00ff167b82 */ /* 0x000ea20000000a00 */
[----:B------:R-:W-:-:S04]  /*0860*/  @!P5 FMUL R13, R13, 16777216 ;  /* 0x4b8000000d0dd820 */ /* 0x000fc80000400000 */
[----:B------:R-:W3:Y:S01]  /*0870*/  MUFU.RCP R10, R13 ;  /* 0x0000000d000a7308 */ /* 0x000ee20000001000 */
[----:B------:R-:W-:Y:S01]  /*0880*/  @!P5 FMUL R29, R29, 16777216 ;  /* 0x4b8000001d1dd820 */ /* 0x000fe20000400000 */
[----:B------:R-:W-:Y:S01]  /*0890*/  FMUL R12, R12, R7 ;  /* 0x000000070c0c7220 */ /* 0x000fe20000400000 */
[----:B------:R-:W-:Y:S01]  /*08a0*/  FMUL R24, R24, R5 ;  /* 0x0000000518187220 */ /* 0x000fe20000400000 */
[----:B------:R-:W-:Y:S01]  /*08b0*/  FMUL R27, R27, R4 ;  /* 0x000000041b1b7220 */ /* 0x000fe20000400000 */
[----:B------:R-:W-:Y:S02]  /*08c0*/  CS2R R4, SRZ ;  /* 0x0000000000047805 */ /* 0x000fe4000001ff00 */
[----:B------:R-:W-:Y:S02]  /*08d0*/  CS2R R6, SRZ ;  /* 0x0000000000067805 */ /* 0x000fe4000001ff00 */
[----:B------:R-:W-:Y:S01]  /*08e0*/  CS2R R8, SRZ ;  /* 0x0000000000087805 */ /* 0x000fe2000001ff00 */
[----:B-1----:R-:W-:-:S05]  /*08f0*/  IMAD.WIDE R14, R3, 0x4, R18 ;  /* 0x00000004030e7825 */ /* 0x002fca00078e0212 */
[----:B------:R-:W4:Y:S01]  /*0900*/  @!P1 LDG.E.EL.128 R4, desc[UR4][R14.64] ;  /* 0x000000040e049981 */ /* 0x000f22000c2e1d00 */
[----:B---3--:R-:W-:Y:S01]  /*0910*/  FMUL R29, R10, R29 ;  /* 0x0000001d0a1d7220 */ /* 0x008fe20000400000 */
[----:B------:R-:W-:Y:S01]  /*0920*/  CS2R R10, SRZ ;  /* 0x00000000000a7805 */ /* 0x000fe2000001ff00 */
[----:B--2---:R-:W-:-:S05]  /*0930*/  IMAD.WIDE R22, R3, 0x4, R22 ;  /* 0x0000000403167825 */ /* 0x004fca00078e0216 */
[----:B------:R1:W4:Y:S02]  /*0940*/  @!P1 LDG.E.EL.128 R8, desc[UR4][R22.64] ;  /* 0x0000000416089981 */ /* 0x000324000c2e1d00 */
[----:B-1----:R-:W1:Y:S01]  /*0950*/  LDC.64 R22, c[0x0][0x230] ;  /* 0x00008c00ff167b82 */ /* 0x002e620000000a00 */
[----:B------:R-:W-:Y:S01]  /*0960*/  FMUL R28, R28, R21 ;  /* 0x000000151c1c7220 */ /* 0x000fe20000400000 */
[----:B------:R-:W-:Y:S01]  /*0970*/  CS2R R14, SRZ ;  /* 0x00000000000e7805 */ /* 0x000fe2000001ff00 */
[----:B------:R-:W-:-:S04]  /*0980*/  IMAD.WIDE R20, R0, 0x4, R18 ;  /* 0x0000000400147825 */ /* 0x000fc800078e0212 */
[----:B-1----:R-:W-:Y:S01]  /*0990*/  IMAD.WIDE R18, R0, 0x4, R22 ;  /* 0x0000000400127825 */ /* 0x002fe200078e0216 */
[----:B------:R-:W-:-:S03]  /*09a0*/  CS2R R22, SRZ ;  /* 0x0000000000167805 */ /* 0x000fc6000001ff00 */
[----:B----4-:R-:W-:Y:S01]  /*09b0*/  FFMA R7, R12, R7, R11 ;  /* 0x000000070c077223 */ /* 0x010fe2000000000b */
[----:B------:R-:W-:-:S06]  /*09c0*/  CS2R R12, SRZ ;  /* 0x00000000000c7805 */ /* 0x000fcc000001ff00 */
[----:B------:R1:W2:Y:S02]  /*09d0*/  @!P0 LDG.E.EL.128 R12, desc[UR4][R20.64] ;  /* 0x00000004140c8981 */ /* 0x0002a4000c2e1d00 */
[----:B-1----:R-:W-:-:S06]  /*09e0*/  CS2R R20, SRZ ;  /* 0x0000000000147805 */ /* 0x002fcc000001ff00 */
[----:B------:R-:W2:Y:S01]  /*09f0*/  @!P0 LDG.E.EL.128 R20, desc[UR4][R18.64] ;  /* 0x0000000412148981 */ /* 0x000ea2000c2e1d00 */
[----:B------:R-:W-:Y:S01]  /*0a00*/  FSETP.GTU.AND P2, PT, R7, RZ, PT ;  /* 0x000000ff0700720b */ /* 0x000fe20003f4c000 */
[----:B------:R-:W-:-:S03]  /*0a10*/  FFMA R6, R17, R6, R10 ;  /* 0x0000000611067223 */ /* 0x000fc6000000000a */
[----:B------:R-:W-:Y:S01]  /*0a20*/  FSEL R7, R7, RZ, P2 ;  /* 0x000000ff07077208 */ /* 0x000fe20001000000 */
[----:B------:R-:W-:Y:S01]  /*0a30*/  FFMA R5, R24, R5, R9 ;  /* 0x0000000518057223 */ /* 0x000fe20000000009 */
[----:B------:R-:W-:Y:S02]  /*0a40*/  FFMA R4, R27, R4, R8 ;  /* 0x000000041b047223 */ /* 0x000fe40000000008 */
[----:B------:R-:W-:Y:S01]  /*0a50*/  FSETP.GEU.AND P3, PT, R7, 6, PT ;  /* 0x40c000000700780b */ /* 0x000fe20003f6e000 */
[----:B------:R-:W1:Y:S01]  /*0a60*/  LDC.64 R8, c[0x0][0x238] ;  /* 0x00008e00ff087b82 */ /* 0x000e620000000a00 */
[----:B------:R-:W-:Y:S02]  /*0a70*/  FSETP.GTU.AND P5, PT, R6, RZ, PT ;  /* 0x000000ff0600720b */ /* 0x000fe40003fac000 */
[----:B------:R-:W-:Y:S02]  /*0a80*/  FSETP.GTU.AND P6, PT, R5, RZ, PT ;  /* 0x000000ff0500720b */ /* 0x000fe40003fcc000 */
[----:B------:R-:W-:-:S02]  /*0a90*/  FSETP.GTU.AND P2, PT, R4, RZ, PT ;  /* 0x000000ff0400720b */ /* 0x000fc40003f4c000 */
[----:B------:R-:W-:Y:S02]  /*0aa0*/  FSEL R6, R6, RZ, P5 ;  /* 0x000000ff06067208 */ /* 0x000fe40002800000 */
[----:B------:R-:W-:Y:S01]  /*0ab0*/  FSEL R5, R5, RZ, P6 ;  /* 0x000000ff05057208 */ /* 0x000fe20003000000 */
[----:B------:R-:W-:Y:S01]  /*0ac0*/  FMUL R29, R29, R16 ;  /* 0x000000101d1d7220 */ /* 0x000fe20000400000 */
[C---:B------:R-:W-:Y:S02]  /*0ad0*/  FSETP.NAN.AND P6, PT, R7.reuse, R7, PT ;  /* 0x000000070700720b */ /* 0x040fe40003fc8000 */
[----:B------:R-:W-:Y:S02]  /*0ae0*/  FSEL R4, R4, RZ, P2 ;  /* 0x000000ff04047208 */ /* 0x000fe40001000000 */
[----:B------:R-:W-:Y:S02]  /*0af0*/  FSETP.GEU.AND P2, PT, R6, 6, PT ;  /* 0x40c000000600780b */ /* 0x000fe40003f4e000 */
[----:B------:R-:W-:-:S02]  /*0b00*/  @P3 SEL R7, R7, 0x40c00000, P6 ;  /* 0x40c0000007073807 */ /* 0x000fc40003000000 */
[----:B------:R-:W-:Y:S01]  /*0b10*/  FSETP.GEU.AND P3, PT, R5, 6, PT ;  /* 0x40c000000500780b */ /* 0x000fe20003f6e000 */
[----:B-1----:R-:W-:-:S04]  /*0b20*/  IMAD.WIDE R8, R2, 0x4, R8 ;  /* 0x0000000402087825 */ /* 0x002fc800078e0208 */
[----:B--2---:R-:W-:Y:S01]  /*0b30*/  FFMA R15, R26, R15, R23 ;  /* 0x0000000f1a0f7223 */ /* 0x004fe20000000017 */
[----:B------:R-:W-:Y:S01]  /*0b40*/  FFMA R13, R28, R13, R21 ;  /* 0x0000000d1c0d7223 */ /* 0x000fe20000000015 */
[----:B------:R-:W-:-:S03]  /*0b50*/  FFMA R14, R25, R14, R22 ;  /* 0x0000000e190e7223 */ /* 0x000fc60000000016 */
[----:B------:R-:W-:Y:S01]  /*0b60*/  FSETP.GTU.AND P4, PT, R15, RZ, PT ;  /* 0x000000ff0f00720b */ /* 0x000fe20003f8c000 */
[----:B------:R-:W-:Y:S01]  /*0b70*/  FFMA R12, R29, R12, R20 ;  /* 0x0000000c1d0c7223 */ /* 0x000fe20000000014 */
[----:B------:R-:W-:Y:S02]  /*0b80*/  FSETP.GTU.AND P5, PT, R14, RZ, PT ;  /* 0x000000ff0e00720b */ /* 0x000fe40003fac000 */
[----:B------:R-:W-:Y:S02]  /*0b90*/  FSETP.GTU.AND P6, PT, R13, RZ, PT ;  /* 0x000000ff0d00720b */ /* 0x000fe40003fcc000 */
[----:B------:R-:W-:Y:S02]  /*0ba0*/  FSEL R15, R15, RZ, P4 ;  /* 0x000000ff0f0f7208 */ /* 0x000fe40002000000 */
[----:B------:R-:W-:Y:S02]  /*0bb0*/  FSETP.GEU.AND P4, PT, R4, 6, PT ;  /* 0x40c000000400780b */ /* 0x000fe40003f8e000 */
[----:B------:R-:W-:-:S02]  /*0bc0*/  FSEL R14, R14, RZ, P5 ;  /* 0x000000ff0e0e7208 */ /* 0x000fc40002800000 */
[----:B------:R-:W-:Y:S02]  /*0bd0*/  FSEL R13, R13, RZ, P6 ;  /* 0x000000ff0d0d7208 */ /* 0x000fe40003000000 */
[----:B------:R-:W-:Y:S02]  /*0be0*/  FSETP.GTU.AND P5, PT, R12, RZ, PT ;  /* 0x000000ff0c00720b */ /* 0x000fe40003fac000 */
[----:B------:R-:W-:Y:S02]  /*0bf0*/  FSETP.NAN.AND P6, PT, R6, R6, PT ;  /* 0x000000060600720b */ /* 0x000fe40003fc8000 */
[----:B------:R-:W-:Y:S02]  /*0c00*/  FSEL R12, R12, RZ, P5 ;  /* 0x000000ff0c0c7208 */ /* 0x000fe40002800000 */
[----:B------:R-:W-:Y:S02]  /*0c10*/  @P2 SEL R6, R6, 0x40c00000, P6 ;  /* 0x40c0000006062807 */ /* 0x000fe40003000000 */
[----:B------:R-:W-:-:S02]  /*0c20*/  FSETP.NAN.AND P5, PT, R5, R5, PT ;  /* 0x000000050500720b */ /* 0x000fc40003fa8000 */
[----:B------:R-:W-:Y:S02]  /*0c30*/  FSETP.GEU.AND P2, PT, R15, 6, PT ;  /* 0x40c000000f00780b */ /* 0x000fe40003f4e000 */
[C---:B------:R-:W-:Y:S02]  /*0c40*/  FSETP.NAN.AND P6, PT, R4.reuse, R4, PT ;  /* 0x000000040400720b */ /* 0x040fe40003fc8000 */
[----:B------:R-:W-:Y:S02]  /*0c50*/  @P3 SEL R5, R5, 0x40c00000, P5 ;  /* 0x40c0000005053807 */ /* 0x000fe40002800000 */
[----:B------:R-:W-:Y:S02]  /*0c60*/  @P4 SEL R4, R4, 0x40c00000, P6 ;  /* 0x40c0000004044807 */ /* 0x000fe40003000000 */
[----:B------:R-:W-:Y:S02]  /*0c70*/  FSETP.GEU.AND P3, PT, R14, 6, PT ;  /* 0x40c000000e00780b */ /* 0x000fe40003f6e000 */
[----:B------:R-:W-:-:S02]  /*0c80*/  FSETP.GEU.AND P5, PT, R13, 6, PT ;  /* 0x40c000000d00780b */ /* 0x000fc40003fae000 */
[----:B------:R-:W-:Y:S02]  /*0c90*/  FSETP.GEU.AND P4, PT, R12, 6, PT ;  /* 0x40c000000c00780b */ /* 0x000fe40003f8e000 */
[C---:B------:R-:W-:Y:S01]  /*0ca0*/  FSETP.NAN.AND P6, PT, R15.reuse, R15, PT ;  /* 0x0000000f0f00720b */ /* 0x040fe20003fc8000 */
[----:B------:R1:W-:Y:S01]  /*0cb0*/  @!P1 STG.E.128 desc[UR4][R8.64], R4 ;  /* 0x0000000408009986 */ /* 0x0003e2000c101d04 */
[----:B------:R-:W-:Y:S02]  /*0cc0*/  FSETP.NAN.AND P1, PT, R14, R14, PT ;  /* 0x0000000e0e00720b */ /* 0x000fe40003f28000 */
[----:B------:R-:W-:Y:S02]  /*0cd0*/  @P2 SEL R15, R15, 0x40c00000, P6 ;  /* 0x40c000000f0f2807 */ /* 0x000fe40003000000 */
[----:B------:R-:W-:Y:S02]  /*0ce0*/  FSETP.NAN.AND P6, PT, R13, R13, PT ;  /* 0x0000000d0d00720b */ /* 0x000fe40003fc8000 */
[----:B------:R-:W-:-:S02]  /*0cf0*/  FSETP.NAN.AND P2, PT, R12, R12, PT ;  /* 0x0000000c0c00720b */ /* 0x000fc40003f48000 */
[----:B------:R-:W-:Y:S02]  /*0d00*/  @P3 SEL R14, R14, 0x40c00000, P1 ;  /* 0x40c000000e0e3807 */ /* 0x000fe40000800000 */
[----:B------:R-:W-:Y:S02]  /*0d10*/  @P5 SEL R13, R13, 0x40c00000, P6 ;  /* 0x40c000000d0d5807 */ /* 0x000fe40003000000 */
[----:B------:R-:W-:Y:S01]  /*0d20*/  @P4 SEL R12, R12, 0x40c00000, P2 ;  /* 0x40c000000c0c4807 */ /* 0x000fe20001000000 */
[----:B------:R-:W-:Y:S06]  /*0d30*/  @P0 EXIT ;  /* 0x000000000000094d */ /* 0x000fec0003800000 */
[----:B------:R-:W-:Y:S01]  /*0d40*/  STG.E.128 desc[UR4][R8.64+0x800], R12 ;  /* 0x0008000c08007986 */ /* 0x000fe2000c101d04 */
[----:B------:R-:W-:Y:S05]  /*0d50*/  EXIT ;  /* 0x000000000000794d */ /* 0x000fea0003800000 */
.L_x_0:
[----:B------:R-:W-:-:S00]  /*0d60*/  BRA `(.L_x_0) ;  /* 0xfffffffc00fc7947 */ /* 0x000fc0000383ffff */
[----:B------:R-:W-:-:S00]  /*0d70*/  NOP ;  /* 0x0000000000007918 */ /* 0x000fc00000000000 */
        /* <DEDUP_REMOVED lines=8> */
.L_x_1:


//--------------------- .nv.global.init           --------------------------
	.section	.nv.global.init,"aw",@progbits
.nv.global.init:
	.type		_$_str,@object
	.size		_$_str,(_$_str_$_2 - _$_str)
_$_str:
        /*0000*/ 	.byte	0x5f, 0x5f, 0x43, 0x55, 0x44, 0x41, 0x5f, 0x46, 0x54, 0x5a, 0x00
	.type		_$_str_$_2,@object
	.size		_$_str_$_2,(.L_1 - _$_str_$_2)
_$_str_$_2:
        /*000b*/ 	.byte	0x5f, 0x5f, 0x43, 0x55, 0x44, 0x41, 0x5f, 0x50, 0x52, 0x45, 0x43, 0x5f, 0x53, 0x51, 0x52, 0x54
        /*001b*/ 	.byte	0x00
.L_1:


//--------------------- .nv.constant0.triton_poi_fused__native_batch_norm_legit_no_training_hardtanh_5 --------------------------
	.section	.nv.constant0.triton_poi_fused__native_batch_norm_legit_no_training_hardtanh_5,"a",@progbits
	.sectionflags	@""
	.align	4
.nv.constant0.triton_poi_fused__native_batch_norm_legit_no_training_hardtanh_5:
	.zero		580
